	.headerflags	@"EF_CUDA_TEXMODE_UNIFIED EF_CUDA_64BIT_ADDRESS EF_CUDA_ACCELERATORS EF_CUDA_SM90 EF_CUDA_VIRTUAL_SM(EF_CUDA_SM90)"
	.elftype	@"ET_EXEC"


//--------------------- .nv.info                  --------------------------
	.section	.nv.info,"",@"SHT_CUDA_INFO"
	.align	4


	//----- nvinfo : EIATTR_REGCOUNT
	.align		4
        /*0000*/ 	.byte	0x04, 0x2f
        /*0002*/ 	.short	(.L_1 - .L_0)
	.align		4
.L_0:
        /*0004*/ 	.word	index@(triton_per_fused_sum_0)
        /*0008*/ 	.word	0x0000000e


	//----- nvinfo : EIATTR_MIN_STACK_SIZE
	.align		4
.L_1:
        /*000c*/ 	.byte	0x04, 0x12
        /*000e*/ 	.short	(.L_3 - .L_2)
	.align		4
.L_2:
        /*0010*/ 	.word	index@(triton_per_fused_sum_0)
        /*0014*/ 	.word	0x00000000


	//----- nvinfo : EIATTR_FRAME_SIZE
	.align		4
.L_3:
        /*0018*/ 	.byte	0x04, 0x11
        /*001a*/ 	.short	(.L_5 - .L_4)
	.align		4
.L_4:
        /*001c*/ 	.word	index@(triton_per_fused_sum_0)
        /*0020*/ 	.word	0x00000000


	//----- nvinfo : EIATTR_MIN_STACK_SIZE
	.align		4
.L_5:
        /*0024*/ 	.byte	0x04, 0x12
        /*0026*/ 	.short	(.L_7 - .L_6)
	.align		4
.L_6:
        /*0028*/ 	.word	index@(triton_per_fused_sum_0)
        /*002c*/ 	.word	0x00000000
.L_7:


//--------------------- .nv.info.triton_per_fused_sum_0 --------------------------
	.section	.nv.info.triton_per_fused_sum_0,"",@"SHT_CUDA_INFO"
	.sectionflags	@""
	.align	4


	//----- nvinfo : EIATTR_CUDA_API_VERSION
	.align		4
        /*0000*/ 	.byte	0x04, 0x37
        /*0002*/ 	.short	(.L_9 - .L_8)
.L_8:
        /*0004*/ 	.word	0x0000007c


	//----- nvinfo : EIATTR_KPARAM_INFO
	.align		4
.L_9:
        /*0008*/ 	.byte	0x04, 0x17
        /*000a*/ 	.short	(.L_11 - .L_10)
.L_10:
        /*000c*/ 	.word	0x00000000
        /*0010*/ 	.short	0x0003
        /*0012*/ 	.short	0x0014
        /*0014*/ 	.byte	0x00, 0xf0, 0x11, 0x00


	//----- nvinfo : EIATTR_KPARAM_INFO
	.align		4
.L_11:
        /*0018*/ 	.byte	0x04, 0x17
        /*001a*/ 	.short	(.L_13 - .L_12)
.L_12:
        /*001c*/ 	.word	0x00000000
        /*0020*/ 	.short	0x0002
        /*0022*/ 	.short	0x0010
        /*0024*/ 	.byte	0x00, 0xf0, 0x11, 0x00


	//----- nvinfo : EIATTR_KPARAM_INFO
	.align		4
.L_13:
        /*0028*/ 	.byte	0x04, 0x17
        /*002a*/ 	.short	(.L_15 - .L_14)
.L_14:
        /*002c*/ 	.word	0x00000000
        /*0030*/ 	.short	0x0001
        /*0032*/ 	.short	0x0008
        /*0034*/ 	.byte	0x00, 0xf4, 0x21, 0x00


	//----- nvinfo : EIATTR_KPARAM_INFO
	.align		4
.L_15:
        /*0038*/ 	.byte	0x04, 0x17
        /*003a*/ 	.short	(.L_17 - .L_16)
.L_16:
        /*003c*/ 	.word	0x00000000
        /*0040*/ 	.short	0x0000
        /*0042*/ 	.short	0x0000
        /*0044*/ 	.byte	0x00, 0xf4, 0x21, 0x00


	//----- nvinfo : EIATTR_SPARSE_MMA_MASK
	.align		4
.L_17:
        /*0048*/ 	.byte	0x03, 0x50
        /*004a*/ 	.short	0x0000


	//----- nvinfo : EIATTR_MAXREG_COUNT
	.align		4
        /*004c*/ 	.byte	0x03, 0x1b
        /*004e*/ 	.short	0x00ff


	//----- nvinfo : EIATTR_COOP_GROUP_MASK_REGIDS
	.align		4
        /*0050*/ 	.byte	0x04, 0x29
        /*0052*/ 	.short	(.L_19 - .L_18)


	//   ....[0]....
.L_18:
        /*0054*/ 	.word	0xffffffff


	//   ....[1]....
        /*0058*/ 	.word	0xffffffff


	//   ....[2]....
        /*005c*/ 	.word	0xffffffff


	//----- nvinfo : EIATTR_COOP_GROUP_INSTR_OFFSETS
	.align		4
.L_19:
        /*0060*/ 	.byte	0x04, 0x28
        /*0062*/ 	.short	(.L_21 - .L_20)


	//   ....[0]....
.L_20:
        /*0064*/ 	.word	0x00000190


	//   ....[1]....
        /*0068*/ 	.word	0x000001b0


	//   ....[2]....
        /*006c*/ 	.word	0x000001f0


	//----- nvinfo : EIATTR_EXIT_INSTR_OFFSETS
	.align		4
.L_21:
        /*0070*/ 	.byte	0x04, 0x1c
        /*0072*/ 	.short	(.L_23 - .L_22)


	//   ....[0]....
.L_22:
        /*0074*/ 	.word	0x00000250


	//   ....[1]....
        /*0078*/ 	.word	0x000002a0


	//----- nvinfo : EIATTR_REQNTID
	.align		4
.L_23:
        /*007c*/ 	.byte	0x04, 0x10
        /*007e*/ 	.short	(.L_25 - .L_24)
.L_24:
        /*0080*/ 	.word	0x00000040
        /*0084*/ 	.word	0x00000001
        /*0088*/ 	.word	0x00000001


	//----- nvinfo : EIATTR_CBANK_PARAM_SIZE
	.align		4
.L_25:
        /*008c*/ 	.byte	0x03, 0x19
        /*008e*/ 	.short	0x0018


	//----- nvinfo : EIATTR_PARAM_CBANK
	.align		4
        /*0090*/ 	.byte	0x04, 0x0a
        /*0092*/ 	.short	(.L_27 - .L_26)
	.align		4
.L_26:
        /*0094*/ 	.word	index@(.nv.constant0.triton_per_fused_sum_0)
        /*0098*/ 	.short	0x0210
        /*009a*/ 	.short	0x0018


	//----- nvinfo : EIATTR_SW_WAR
	.align		4
.L_27:
        /*009c*/ 	.byte	0x04, 0x36
        /*009e*/ 	.short	(.L_29 - .L_28)
.L_28:
        /*00a0*/ 	.word	0x00000008
.L_29:


//--------------------- .nv.callgraph             --------------------------
	.section	.nv.callgraph,"",@"SHT_CUDA_CALLGRAPH"
	.align	4
	.sectionentsize	8
	.align		4
        /*0000*/ 	.word	0x00000000
	.align		4
        /*0004*/ 	.word	0xffffffff
	.align		4
        /*0008*/ 	.word	0x00000000
	.align		4
        /*000c*/ 	.word	0xfffffffe
	.align		4
        /*0010*/ 	.word	0x00000000
	.align		4
        /*0014*/ 	.word	0xfffffffd
	.align		4
        /*0018*/ 	.word	0x00000000
	.align		4
        /*001c*/ 	.word	0xfffffffc


//--------------------- .text.triton_per_fused_sum_0 --------------------------
	.section	.text.triton_per_fused_sum_0,"ax",@progbits
	.sectionflags	@"SHF_BARRIERS=1"
	.align	128
        .global         triton_per_fused_sum_0
        .type           triton_per_fused_sum_0,@function
        .size           triton_per_fused_sum_0,(.L_x_1 - triton_per_fused_sum_0)
        .other          triton_per_fused_sum_0,@"STO_CUDA_ENTRY STV_DEFAULT"
triton_per_fused_sum_0:
.text.triton_per_fused_sum_0:
[----:B------:R-:W0:Y:S02]  /*0000*/  LDC R1, c[0x0][0x28] ;  /* 0x00000a00ff017b82 */ /* 0x000e240000000800 */
[----:B------:R-:W1:Y:S01]  /*0010*/  S2R R11, SR_TID.X ;  /* 0x00000000000b7919 */ /* 0x000e620000002100 */
[----:B------:R-:W2:Y:S01]  /*0020*/  LDC.64 R2, c[0x0][0x210] ;  /* 0x00008400ff027b82 */ /* 0x000ea20000000a00 */
[----:B------:R-:W-:Y:S01]  /*0030*/  ULDC.64 UR6, c[0x0][0x208] ;  /* 0x0000820000067ab9 */ /* 0x000fe20000000a00 */
[----:B------:R-:W3:Y:S01]  /*0040*/  S2R R0, SR_CTAID.X ;  /* 0x0000000000007919 */ /* 0x000ee20000002500 */
[----:B-1----:R-:W-:Y:S01]  /*0050*/  SHF.R.U32.HI R5, RZ, 0x3, R11 ;  /* 0x00000003ff057819 */ /* 0x002fe2000001160b */
[----:B------:R-:W-:Y:S02]  /*0060*/  IMAD.SHL.U32 R6, R11, 0x2, RZ ;  /* 0x000000020b067824 */ /* 0x000fe400078e00ff */
[----:B---3--:R-:W-:Y:S01]  /*0070*/  IMAD.SHL.U32 R0, R0, 0x8, RZ ;  /* 0x0000000800007824 */ /* 0x008fe200078e00ff */
[----:B------:R-:W-:Y:S02]  /*0080*/  SGXT.U32 R5, R5, 0x3 ;  /* 0x000000030505781a */ /* 0x000fe40000000000 */
[----:B------:R-:W-:-:S02]  /*0090*/  LOP3.LUT R7, R6, 0xe, RZ, 0xc0, !PT ;  /* 0x0000000e06077812 */ /* 0x000fc400078ec0ff */
[----:B------:R-:W-:-:S04]  /*00a0*/  LOP3.LUT R4, R0, R5, RZ, 0xfc, !PT ;  /* 0x0000000500047212 */ /* 0x000fc800078efcff */
[C---:B------:R-:W-:Y:S01]  /*00b0*/  ISETP.GE.AND P0, PT, R4.reuse, 0x10, PT ;  /* 0x000000100400780c */ /* 0x040fe20003f06270 */
[----:B------:R-:W-:-:S04]  /*00c0*/  IMAD R7, R4, 0x10, R7 ;  /* 0x0000001004077824 */ /* 0x000fc800078e0207 */
[----:B--2---:R-:W-:Y:S01]  /*00d0*/  IMAD.WIDE R2, R7, 0x4, R2 ;  /* 0x0000000407027825 */ /* 0x004fe200078e0202 */
[----:B------:R-:W-:-:S07]  /*00e0*/  CS2R R6, SRZ ;  /* 0x0000000000067805 */ /* 0x000fce000001ff00 */
[----:B------:R1:W2:Y:S01]  /*00f0*/  @!P0 LDG.E.64 R6, desc[UR6][R2.64] ;  /* 0x0000000602068981 */ /* 0x0002a2000c1e1b00 */
[----:B------:R-:W3:Y:S01]  /*0100*/  S2UR UR5, SR_CgaCtaId ;  /* 0x00000000000579c3 */ /* 0x000ee20000008800 */
[----:B------:R-:W-:Y:S02]  /*0110*/  UMOV UR4, 0x400 ;  /* 0x0000040000047882 */ /* 0x000fe40000000000 */
[----:B---3--:R-:W-:-:S06]  /*0120*/  UPRMT UR4, UR5, 0x654, UR4 ;  /* 0x0000065405047896 */ /* 0x008fcc0008000004 */
[----:B-1----:R-:W-:Y:S02]  /*0130*/  LEA R2, R5, UR4, 0x2 ;  /* 0x0000000405027c11 */ /* 0x002fe4000f8e10ff */
[----:B--2---:R-:W-:Y:S02]  /*0140*/  SEL R6, R6, RZ, !P0 ;  /* 0x000000ff06067207 */ /* 0x004fe40004000000 */
[----:B------:R-:W-:-:S05]  /*0150*/  SEL R7, R7, RZ, !P0 ;  /* 0x000000ff07077207 */ /* 0x000fca0004000000 */
[----:B------:R-:W-:-:S05]  /*0160*/  FADD R6, R6, R7 ;  /* 0x0000000706067221 */ /* 0x000fca0000000000 */
[----:B------:R-:W-:Y:S02]  /*0170*/  FSEL R6, R6, RZ, !P0 ;  /* 0x000000ff06067208 */ /* 0x000fe40004000000 */
[----:B------:R-:W-:-:S03]  /*0180*/  LOP3.LUT P0, RZ, R11, 0x38, RZ, 0xc0, !PT ;  /* 0x000000380bff7812 */ /* 0x000fc6000780c0ff */
[----:B------:R-:W1:Y:S02]  /*0190*/  SHFL.BFLY PT, R7, R6, 0x4, 0x1f ;  /* 0x0c801f0006077f89 */ /* 0x000e6400000e0000 */
[----:B-1----:R-:W-:-:S05]  /*01a0*/  FADD R4, R6, R7 ;  /* 0x0000000706047221 */ /* 0x002fca0000000000 */
[----:B------:R-:W1:Y:S02]  /*01b0*/  SHFL.BFLY PT, R7, R4, 0x2, 0x1f ;  /* 0x0c401f0004077f89 */ /* 0x000e6400000e0000 */
[----:B-1----:R-:W-:Y:S01]  /*01c0*/  FADD R8, R4, R7 ;  /* 0x0000000704087221 */ /* 0x002fe20000000000 */
[----:B------:R-:W-:Y:S02]  /*01d0*/  LOP3.LUT R7, R0, 0x7, R11, 0xf8, !PT ;  /* 0x0000000700077812 */ /* 0x000fe400078ef80b */
[----:B------:R-:W-:Y:S02]  /*01e0*/  LOP3.LUT R0, R11, 0x7, RZ, 0xc0, !PT ;  /* 0x000000070b007812 */ /* 0x000fe400078ec0ff */
[----:B------:R-:W1:Y:S01]  /*01f0*/  SHFL.BFLY PT, R9, R8, 0x1, 0x1f ;  /* 0x0c201f0008097f89 */ /* 0x000e6200000e0000 */
[----:B------:R-:W-:Y:S02]  /*0200*/  ISETP.LT.AND P0, PT, R7, 0x10, !P0 ;  /* 0x000000100700780c */ /* 0x000fe40004701270 */
[----:B------:R-:W-:Y:S01]  /*0210*/  LEA R0, R0, UR4, 0x2 ;  /* 0x0000000400007c11 */ /* 0x000fe2000f8e10ff */
[----:B-1----:R-:W-:-:S05]  /*0220*/  FADD R9, R8, R9 ;  /* 0x0000000908097221 */ /* 0x002fca0000000000 */
[----:B------:R1:W-:Y:S01]  /*0230*/  STS [R2], R9 ;  /* 0x0000000902007388 */ /* 0x0003e20000000800 */
[----:B------:R-:W-:Y:S06]  /*0240*/  BAR.SYNC.DEFER_BLOCKING 0x0 ;  /* 0x0000000000007b1d */ /* 0x000fec0000010000 */
[----:B-1----:R-:W-:Y:S05]  /*0250*/  @!P0 EXIT ;  /* 0x000000000000894d */ /* 0x002fea0003800000 */
[----:B------:R-:W0:Y:S01]  /*0260*/  LDS R5, [R0] ;  /* 0x0000000000057984 */ /* 0x000e220000000800 */
[----:B------:R-:W1:Y:S02]  /*0270*/  LDC.64 R2, c[0x0][0x218] ;  /* 0x00008600ff027b82 */ /* 0x000e640000000a00 */
[----:B-1----:R-:W-:-:S05]  /*0280*/  IMAD.WIDE R2, R7, 0x4, R2 ;  /* 0x0000000407027825 */ /* 0x002fca00078e0202 */
[----:B0-----:R-:W-:Y:S01]  /*0290*/  STG.E desc[UR6][R2.64], R5 ;  /* 0x0000000502007986 */ /* 0x001fe2000c101906 */
[----:B------:R-:W-:Y:S05]  /*02a0*/  EXIT ;  /* 0x000000000000794d */ /* 0x000fea0003800000 */
.L_x_0:
[----:B------:R-:W-:-:S00]  /*02b0*/  BRA `(.L_x_0) ;  /* 0xfffffffc00fc7947 */ /* 0x000fc0000383ffff */
[----:B------:R-:W-:-:S00]  /*02c0*/  NOP ;  /* 0x0000000000007918 */ /* 0x000fc00000000000 */
        /* <DEDUP_REMOVED lines=11> */
.L_x_1:


//--------------------- .nv.shared.triton_per_fused_sum_0 --------------------------
	.section	.nv.shared.triton_per_fused_sum_0,"aw",@nobits
	.sectionflags	@""
	.align	16
	.zero		1024


//--------------------- .nv.constant0.triton_per_fused_sum_0 --------------------------
	.section	.nv.constant0.triton_per_fused_sum_0,"a",@progbits
	.sectionflags	@""
	.align	4
.nv.constant0.triton_per_fused_sum_0:
	.zero		552
